//
// Generated by NVIDIA NVVM Compiler
//
// Compiler Build ID: CL-36424714
// Cuda compilation tools, release 13.0, V13.0.88
// Based on NVVM 20.0.0
//

.version 9.0
.target sm_100
.address_size 64

	// .globl	_Z10vector_addPKfS0_Pfi

.visible .entry _Z10vector_addPKfS0_Pfi(
	.param .u64 .ptr .align 1 _Z10vector_addPKfS0_Pfi_param_0,
	.param .u64 .ptr .align 1 _Z10vector_addPKfS0_Pfi_param_1,
	.param .u64 .ptr .align 1 _Z10vector_addPKfS0_Pfi_param_2,
	.param .u32 _Z10vector_addPKfS0_Pfi_param_3
)
{
	.reg .pred 	%p<10>;
	.reg .b32 	%r<23>;
	.reg .b32 	%f<88>;
	.reg .b64 	%rd<40>;

	ld.param.u64 	%rd22, [_Z10vector_addPKfS0_Pfi_param_0];
	ld.param.u64 	%rd23, [_Z10vector_addPKfS0_Pfi_param_1];
	ld.param.u64 	%rd24, [_Z10vector_addPKfS0_Pfi_param_2];
	ld.param.u32 	%r16, [_Z10vector_addPKfS0_Pfi_param_3];
	cvta.to.global.u64 	%rd1, %rd24;
	cvta.to.global.u64 	%rd2, %rd23;
	cvta.to.global.u64 	%rd3, %rd22;
	setp.lt.s32 	%p1, %r16, 1;
	@%p1 bra 	$L__BB0_13;
	and.b32  	%r1, %r16, 15;
	setp.lt.u32 	%p2, %r16, 16;
	mov.b32 	%r20, 0;
	@%p2 bra 	$L__BB0_4;
	and.b32  	%r20, %r16, 2147483632;
	neg.s32 	%r18, %r20;
	add.s64 	%rd36, %rd3, 32;
	add.s64 	%rd35, %rd2, 32;
	add.s64 	%rd34, %rd1, 32;
$L__BB0_3:
	.pragma "nounroll";
	ld.global.f32 	%f1, [%rd36+-32];
	ld.global.f32 	%f2, [%rd35+-32];
	add.f32 	%f3, %f1, %f2;
	st.global.f32 	[%rd34+-32], %f3;
	ld.global.f32 	%f4, [%rd36+-28];
	ld.global.f32 	%f5, [%rd35+-28];
	add.f32 	%f6, %f4, %f5;
	st.global.f32 	[%rd34+-28], %f6;
	ld.global.f32 	%f7, [%rd36+-24];
	ld.global.f32 	%f8, [%rd35+-24];
	add.f32 	%f9, %f7, %f8;
	st.global.f32 	[%rd34+-24], %f9;
	ld.global.f32 	%f10, [%rd36+-20];
	ld.global.f32 	%f11, [%rd35+-20];
	add.f32 	%f12, %f10, %f11;
	st.global.f32 	[%rd34+-20], %f12;
	ld.global.f32 	%f13, [%rd36+-16];
	ld.global.f32 	%f14, [%rd35+-16];
	add.f32 	%f15, %f13, %f14;
	st.global.f32 	[%rd34+-16], %f15;
	ld.global.f32 	%f16, [%rd36+-12];
	ld.global.f32 	%f17, [%rd35+-12];
	add.f32 	%f18, %f16, %f17;
	st.global.f32 	[%rd34+-12], %f18;
	ld.global.f32 	%f19, [%rd36+-8];
	ld.global.f32 	%f20, [%rd35+-8];
	add.f32 	%f21, %f19, %f20;
	st.global.f32 	[%rd34+-8], %f21;
	ld.global.f32 	%f22, [%rd36+-4];
	ld.global.f32 	%f23, [%rd35+-4];
	add.f32 	%f24, %f22, %f23;
	st.global.f32 	[%rd34+-4], %f24;
	ld.global.f32 	%f25, [%rd36];
	ld.global.f32 	%f26, [%rd35];
	add.f32 	%f27, %f25, %f26;
	st.global.f32 	[%rd34], %f27;
	ld.global.f32 	%f28, [%rd36+4];
	ld.global.f32 	%f29, [%rd35+4];
	add.f32 	%f30, %f28, %f29;
	st.global.f32 	[%rd34+4], %f30;
	ld.global.f32 	%f31, [%rd36+8];
	ld.global.f32 	%f32, [%rd35+8];
	add.f32 	%f33, %f31, %f32;
	st.global.f32 	[%rd34+8], %f33;
	ld.global.f32 	%f34, [%rd36+12];
	ld.global.f32 	%f35, [%rd35+12];
	add.f32 	%f36, %f34, %f35;
	st.global.f32 	[%rd34+12], %f36;
	ld.global.f32 	%f37, [%rd36+16];
	ld.global.f32 	%f38, [%rd35+16];
	add.f32 	%f39, %f37, %f38;
	st.global.f32 	[%rd34+16], %f39;
	ld.global.f32 	%f40, [%rd36+20];
	ld.global.f32 	%f41, [%rd35+20];
	add.f32 	%f42, %f40, %f41;
	st.global.f32 	[%rd34+20], %f42;
	ld.global.f32 	%f43, [%rd36+24];
	ld.global.f32 	%f44, [%rd35+24];
	add.f32 	%f45, %f43, %f44;
	st.global.f32 	[%rd34+24], %f45;
	ld.global.f32 	%f46, [%rd36+28];
	ld.global.f32 	%f47, [%rd35+28];
	add.f32 	%f48, %f46, %f47;
	st.global.f32 	[%rd34+28], %f48;
	add.s32 	%r18, %r18, 16;
	add.s64 	%rd36, %rd36, 64;
	add.s64 	%rd35, %rd35, 64;
	add.s64 	%rd34, %rd34, 64;
	setp.ne.s32 	%p3, %r18, 0;
	@%p3 bra 	$L__BB0_3;
$L__BB0_4:
	setp.eq.s32 	%p4, %r1, 0;
	@%p4 bra 	$L__BB0_13;
	and.b32  	%r7, %r16, 7;
	setp.lt.u32 	%p5, %r1, 8;
	@%p5 bra 	$L__BB0_7;
	mul.wide.u32 	%rd25, %r20, 4;
	add.s64 	%rd26, %rd3, %rd25;
	ld.global.f32 	%f49, [%rd26];
	add.s64 	%rd27, %rd2, %rd25;
	ld.global.f32 	%f50, [%rd27];
	add.f32 	%f51, %f49, %f50;
	add.s64 	%rd28, %rd1, %rd25;
	st.global.f32 	[%rd28], %f51;
	ld.global.f32 	%f52, [%rd26+4];
	ld.global.f32 	%f53, [%rd27+4];
	add.f32 	%f54, %f52, %f53;
	st.global.f32 	[%rd28+4], %f54;
	ld.global.f32 	%f55, [%rd26+8];
	ld.global.f32 	%f56, [%rd27+8];
	add.f32 	%f57, %f55, %f56;
	st.global.f32 	[%rd28+8], %f57;
	ld.global.f32 	%f58, [%rd26+12];
	ld.global.f32 	%f59, [%rd27+12];
	add.f32 	%f60, %f58, %f59;
	st.global.f32 	[%rd28+12], %f60;
	ld.global.f32 	%f61, [%rd26+16];
	ld.global.f32 	%f62, [%rd27+16];
	add.f32 	%f63, %f61, %f62;
	st.global.f32 	[%rd28+16], %f63;
	ld.global.f32 	%f64, [%rd26+20];
	ld.global.f32 	%f65, [%rd27+20];
	add.f32 	%f66, %f64, %f65;
	st.global.f32 	[%rd28+20], %f66;
	ld.global.f32 	%f67, [%rd26+24];
	ld.global.f32 	%f68, [%rd27+24];
	add.f32 	%f69, %f67, %f68;
	st.global.f32 	[%rd28+24], %f69;
	ld.global.f32 	%f70, [%rd26+28];
	ld.global.f32 	%f71, [%rd27+28];
	add.f32 	%f72, %f70, %f71;
	st.global.f32 	[%rd28+28], %f72;
	add.s32 	%r20, %r20, 8;
$L__BB0_7:
	setp.eq.s32 	%p6, %r7, 0;
	@%p6 bra 	$L__BB0_13;
	and.b32  	%r10, %r16, 3;
	setp.lt.u32 	%p7, %r7, 4;
	@%p7 bra 	$L__BB0_10;
	mul.wide.u32 	%rd29, %r20, 4;
	add.s64 	%rd30, %rd3, %rd29;
	ld.global.f32 	%f73, [%rd30];
	add.s64 	%rd31, %rd2, %rd29;
	ld.global.f32 	%f74, [%rd31];
	add.f32 	%f75, %f73, %f74;
	add.s64 	%rd32, %rd1, %rd29;
	st.global.f32 	[%rd32], %f75;
	ld.global.f32 	%f76, [%rd30+4];
	ld.global.f32 	%f77, [%rd31+4];
	add.f32 	%f78, %f76, %f77;
	st.global.f32 	[%rd32+4], %f78;
	ld.global.f32 	%f79, [%rd30+8];
	ld.global.f32 	%f80, [%rd31+8];
	add.f32 	%f81, %f79, %f80;
	st.global.f32 	[%rd32+8], %f81;
	ld.global.f32 	%f82, [%rd30+12];
	ld.global.f32 	%f83, [%rd31+12];
	add.f32 	%f84, %f82, %f83;
	st.global.f32 	[%rd32+12], %f84;
	add.s32 	%r20, %r20, 4;
$L__BB0_10:
	setp.eq.s32 	%p8, %r10, 0;
	@%p8 bra 	$L__BB0_13;
	mul.wide.u32 	%rd33, %r20, 4;
	add.s64 	%rd39, %rd1, %rd33;
	add.s64 	%rd38, %rd2, %rd33;
	add.s64 	%rd37, %rd3, %rd33;
	neg.s32 	%r22, %r10;
$L__BB0_12:
	.pragma "nounroll";
	ld.global.f32 	%f85, [%rd37];
	ld.global.f32 	%f86, [%rd38];
	add.f32 	%f87, %f85, %f86;
	st.global.f32 	[%rd39], %f87;
	add.s64 	%rd39, %rd39, 4;
	add.s64 	%rd38, %rd38, 4;
	add.s64 	%rd37, %rd37, 4;
	add.s32 	%r22, %r22, 1;
	setp.ne.s32 	%p9, %r22, 0;
	@%p9 bra 	$L__BB0_12;
$L__BB0_13:
	ret;

}


// ===== COMPILED SASS (sm_100) =====

	.target	sm_100

	.elftype	@"ET_EXEC"


//--------------------- .note.nv.tkinfo           --------------------------
	.section	.note.nv.tkinfo,"",@"SHT_NOTE"
	.sectionflags	@"SHF_NOTE_NV_TKINFO"
	.tkinfo
        /*0018*/ 	.word	0x00000002
        /*0030*/ 	.string	""
        /*0030*/ 	.string	"ptxas"
        /*0030*/ 	.string	"Cuda compilation tools, release 13.0, V13.0.88"
        /*0030*/ 	.string	"Build cuda_13.0.r13.0/compiler.36424714_0"
        /*0030*/ 	.string	"-arch sm_100 -m 64 "



//--------------------- .note.nv.cuinfo           --------------------------
	.section	.note.nv.cuinfo,"",@"SHT_NOTE"
	.sectionflags	@"SHF_NOTE_NV_CUINFO"
        /*0018*/ 	.short	0x0002
        /*001a*/ 	.short	0x0064
        /*001c*/ 	.short	0x0082
	.zero		2


//--------------------- .nv.info                  --------------------------
	.section	.nv.info,"",@"SHT_CUDA_INFO"
	.align	4


	//----- nvinfo : EIATTR_REGCOUNT
	.align		4
        /*0000*/ 	.byte	0x04, 0x2f
        /*0002*/ 	.short	(.L_1 - .L_0)
	.align		4
.L_0:
        /*0004*/ 	.word	index@(_Z10vector_addPKfS0_Pfi)
        /*0008*/ 	.word	0x00000014


	//----- nvinfo : EIATTR_FRAME_SIZE
	.align		4
.L_1:
        /*000c*/ 	.byte	0x04, 0x11
        /*000e*/ 	.short	(.L_3 - .L_2)
	.align		4
.L_2:
        /*0010*/ 	.word	index@(_Z10vector_addPKfS0_Pfi)
        /*0014*/ 	.word	0x00000000


	//----- nvinfo : EIATTR_MIN_STACK_SIZE
	.align		4
.L_3:
        /*0018*/ 	.byte	0x04, 0x12
        /*001a*/ 	.short	(.L_5 - .L_4)
	.align		4
.L_4:
        /*001c*/ 	.word	index@(_Z10vector_addPKfS0_Pfi)
        /*0020*/ 	.word	0x00000000
.L_5:


//--------------------- .nv.compat                --------------------------
	.section	.nv.compat,"",@"SHT_CUDA_COMPAT_INFO"
	.align	4
        /*0000*/ 	.byte	0x02, 0x09, 0x00, 0x00, 0x02, 0x02, 0x01, 0x00, 0x02, 0x05, 0x05, 0x00, 0x03, 0x07, 0x01, 0x01
        /*0010*/ 	.byte	0x02, 0x03, 0x00, 0x00, 0x02, 0x06, 0x01, 0x00, 0x04, 0x0b, 0x08, 0x00, 0x09, 0x00, 0x00, 0x00
        /*0020*/ 	.byte	0x00, 0x00, 0x00, 0x00


//--------------------- .nv.info._Z10vector_addPKfS0_Pfi --------------------------
	.section	.nv.info._Z10vector_addPKfS0_Pfi,"",@"SHT_CUDA_INFO"
	.sectionflags	@""
	.align	4


	//----- nvinfo : EIATTR_CUDA_API_VERSION
	.align		4
        /*0000*/ 	.byte	0x04, 0x37
        /*0002*/ 	.short	(.L_7 - .L_6)
.L_6:
        /*0004*/ 	.word	0x00000082


	//----- nvinfo : EIATTR_KPARAM_INFO
	.align		4
.L_7:
        /*0008*/ 	.byte	0x04, 0x17
        /*000a*/ 	.short	(.L_9 - .L_8)
.L_8:
        /*000c*/ 	.word	0x00000000
        /*0010*/ 	.short	0x0003
        /*0012*/ 	.short	0x0018
        /*0014*/ 	.byte	0x00, 0xf0, 0x11, 0x00


	//----- nvinfo : EIATTR_KPARAM_INFO
	.align		4
.L_9:
        /*0018*/ 	.byte	0x04, 0x17
        /*001a*/ 	.short	(.L_11 - .L_10)
.L_10:
        /*001c*/ 	.word	0x00000000
        /*0020*/ 	.short	0x0002
        /*0022*/ 	.short	0x0010
        /*0024*/ 	.byte	0x00, 0xf5, 0x21, 0x00


	//----- nvinfo : EIATTR_KPARAM_INFO
	.align		4
.L_11:
        /*0028*/ 	.byte	0x04, 0x17
        /*002a*/ 	.short	(.L_13 - .L_12)
.L_12:
        /*002c*/ 	.word	0x00000000
        /*0030*/ 	.short	0x0001
        /*0032*/ 	.short	0x0008
        /*0034*/ 	.byte	0x00, 0xf5, 0x21, 0x00


	//----- nvinfo : EIATTR_KPARAM_INFO
	.align		4
.L_13:
        /*0038*/ 	.byte	0x04, 0x17
        /*003a*/ 	.short	(.L_15 - .L_14)
.L_14:
        /*003c*/ 	.word	0x00000000
        /*0040*/ 	.short	0x0000
        /*0042*/ 	.short	0x0000
        /*0044*/ 	.byte	0x00, 0xf5, 0x21, 0x00


	//----- nvinfo : EIATTR_SPARSE_MMA_MASK
	.align		4
.L_15:
        /*0048*/ 	.byte	0x03, 0x50
        /*004a*/ 	.short	0x0000


	//----- nvinfo : EIATTR_MAXREG_COUNT
	.align		4
        /*004c*/ 	.byte	0x03, 0x1b
        /*004e*/ 	.short	0x00ff


	//----- nvinfo : EIATTR_MERCURY_ISA_VERSION
	.align		4
        /*0050*/ 	.byte	0x03, 0x5f
        /*0052*/ 	.short	0x0101


	//----- nvinfo : EIATTR_VRC_CTA_INIT_COUNT
	.align		4
        /*0054*/ 	.byte	0x02, 0x4a
	.zero		1
	.zero		1


	//----- nvinfo : EIATTR_EXIT_INSTR_OFFSETS
	.align		4
        /*0058*/ 	.byte	0x04, 0x1c
        /*005a*/ 	.short	(.L_17 - .L_16)


	//   ....[0]....
.L_16:
        /*005c*/ 	.word	0x00000030


	//   ....[1]....
        /*0060*/ 	.word	0x00000680


	//   ....[2]....
        /*0064*/ 	.word	0x00000940


	//   ....[3]....
        /*0068*/ 	.word	0x00000b00


	//   ....[4]....
        /*006c*/ 	.word	0x00000ce0


	//----- nvinfo : EIATTR_CBANK_PARAM_SIZE
	.align		4
.L_17:
        /*0070*/ 	.byte	0x03, 0x19
        /*0072*/ 	.short	0x001c


	//----- nvinfo : EIATTR_PARAM_CBANK
	.align		4
        /*0074*/ 	.byte	0x04, 0x0a
        /*0076*/ 	.short	(.L_19 - .L_18)
	.align		4
.L_18:
        /*0078*/ 	.word	index@(.nv.constant0._Z10vector_addPKfS0_Pfi)
        /*007c*/ 	.short	0x0380
        /*007e*/ 	.short	0x001c


	//----- nvinfo : EIATTR_SW_WAR
	.align		4
.L_19:
        /*0080*/ 	.byte	0x04, 0x36
        /*0082*/ 	.short	(.L_21 - .L_20)
.L_20:
        /*0084*/ 	.word	0x00000008
.L_21:


//--------------------- .nv.callgraph             --------------------------
	.section	.nv.callgraph,"",@"SHT_CUDA_CALLGRAPH"
	.align	4
	.sectionentsize	8
	.align		4
        /*0000*/ 	.word	0x00000000
	.align		4
        /*0004*/ 	.word	0xffffffff
	.align		4
        /*0008*/ 	.word	0x00000000
	.align		4
        /*000c*/ 	.word	0xfffffffe
	.align		4
        /*0010*/ 	.word	0x00000000
	.align		4
        /*0014*/ 	.word	0xfffffffd
	.align		4
        /*0018*/ 	.word	0x00000000
	.align		4
        /*001c*/ 	.word	0xfffffffc


//--------------------- .text._Z10vector_addPKfS0_Pfi --------------------------
	.section	.text._Z10vector_addPKfS0_Pfi,"ax",@progbits
	.align	128
        .global         _Z10vector_addPKfS0_Pfi
        .type           _Z10vector_addPKfS0_Pfi,@function
        .size           _Z10vector_addPKfS0_Pfi,(.L_x_6 - _Z10vector_addPKfS0_Pfi)
        .other          _Z10vector_addPKfS0_Pfi,@"STO_CUDA_ENTRY STV_DEFAULT"
_Z10vector_addPKfS0_Pfi:
.text._Z10vector_addPKfS0_Pfi:
[----:B------:R-:W-:Y:S08]  /*0000*/  LDC R1, c[0x0][0x37c] ;  /* 0x0000df00ff017b82 */ /* 0x000ff00000000800 */
[----:B------:R-:W0:Y:S02]  /*0010*/  LDC R2, c[0x0][0x398] ;  /* 0x0000e600ff027b82 */ /* 0x000e240000000800 */
[----:B0-----:R-:W-:-:S13]  /*0020*/  ISETP.GE.AND P0, PT, R2, 0x1, PT ;  /* 0x000000010200780c */ /* 0x001fda0003f06270 */
[----:B------:R-:W-:Y:S05]  /*0030*/  @!P0 EXIT ;  /* 0x000000000000894d */ /* 0x000fea0003800000 */
[C---:B------:R-:W-:Y:S01]  /*0040*/  ISETP.GE.U32.AND P1, PT, R2.reuse, 0x10, PT ;  /* 0x000000100200780c */ /* 0x040fe20003f26070 */
[----:B------:R-:W0:Y:S01]  /*0050*/  LDCU.64 UR12, c[0x0][0x358] ;  /* 0x00006b00ff0c77ac */ /* 0x000e220008000a00 */
[----:B------:R-:W-:Y:S01]  /*0060*/  LOP3.LUT R12, R2, 0xf, RZ, 0xc0, !PT ;  /* 0x0000000f020c7812 */ /* 0x000fe200078ec0ff */
[----:B------:R-:W-:-:S03]  /*0070*/  HFMA2 R0, -RZ, RZ, 0, 0 ;  /* 0x00000000ff007431 */ /* 0x000fc600000001ff */
[----:B------:R-:W-:-:S07]  /*0080*/  ISETP.NE.AND P0, PT, R12, RZ, PT ;  /* 0x000000ff0c00720c */ /* 0x000fce0003f05270 */
[----:B------:R-:W-:Y:S06]  /*0090*/  @!P1 BRA `(.L_x_0) ;  /* 0x0000000400789947 */ /* 0x000fec0003800000 */
[----:B------:R-:W1:Y:S01]  /*00a0*/  LDCU.128 UR4, c[0x0][0x380] ;  /* 0x00007000ff0477ac */ /* 0x000e620008000c00 */
[----:B------:R-:W-:Y:S01]  /*00b0*/  LOP3.LUT R0, R2, 0x7ffffff0, RZ, 0xc0, !PT ;  /* 0x7ffffff002007812 */ /* 0x000fe200078ec0ff */
[----:B------:R-:W2:Y:S03]  /*00c0*/  LDCU.64 UR10, c[0x0][0x390] ;  /* 0x00007200ff0a77ac */ /* 0x000ea60008000a00 */
[----:B------:R-:W-:Y:S01]  /*00d0*/  IADD3 R3, PT, PT, -R0, RZ, RZ ;  /* 0x000000ff00037210 */ /* 0x000fe20007ffe1ff */
[----:B-1----:R-:W-:Y:S02]  /*00e0*/  UIADD3 UR8, UP0, UPT, UR4, 0x20, URZ ;  /* 0x0000002004087890 */ /* 0x002fe4000ff1e0ff */
[----:B------:R-:W-:Y:S02]  /*00f0*/  UIADD3 UR6, UP1, UPT, UR6, 0x20, URZ ;  /* 0x0000002006067890 */ /* 0x000fe4000ff3e0ff */
[----:B--2---:R-:W-:-:S02]  /*0100*/  UIADD3 UR4, UP2, UPT, UR10, 0x20, URZ ;  /* 0x000000200a047890 */ /* 0x004fc4000ff5e0ff */
[----:B------:R-:W-:Y:S01]  /*0110*/  UIADD3.X UR9, UPT, UPT, URZ, UR5, URZ, UP0, !UPT ;  /* 0x00000005ff097290 */ /* 0x000fe200087fe4ff */
[----:B------:R-:W-:Y:S01]  /*0120*/  MOV R16, UR8 ;  /* 0x0000000800107c02 */ /* 0x000fe20008000f00 */
[----:B------:R-:W-:Y:S01]  /*0130*/  UIADD3.X UR7, UPT, UPT, URZ, UR7, URZ, UP1, !UPT ;  /* 0x00000007ff077290 */ /* 0x000fe20008ffe4ff */
[----:B------:R-:W-:Y:S01]  /*0140*/  IMAD.U32 R11, RZ, RZ, UR6 ;  /* 0x00000006ff0b7e24 */ /* 0x000fe2000f8e00ff */
[----:B------:R-:W-:Y:S01]  /*0150*/  UIADD3.X UR5, UPT, UPT, URZ, UR11, URZ, UP2, !UPT ;  /* 0x0000000bff057290 */ /* 0x000fe200097fe4ff */
[----:B------:R-:W-:Y:S02]  /*0160*/  MOV R10, UR4 ;  /* 0x00000004000a7c02 */ /* 0x000fe40008000f00 */
[----:B------:R-:W-:Y:S02]  /*0170*/  MOV R5, UR9 ;  /* 0x0000000900057c02 */ /* 0x000fe40008000f00 */
[----:B------:R-:W-:Y:S01]  /*0180*/  MOV R14, UR7 ;  /* 0x00000007000e7c02 */ /* 0x000fe20008000f00 */
[----:B------:R-:W-:-:S07]  /*0190*/  IMAD.U32 R13, RZ, RZ, UR5 ;  /* 0x00000005ff0d7e24 */ /* 0x000fce000f8e00ff */
.L_x_1:
[----:B------:R-:W-:Y:S02]  /*01a0*/  MOV R4, R16 ;  /* 0x0000001000047202 */ /* 0x000fe40000000f00 */
[----:B------:R-:W-:Y:S02]  /*01b0*/  MOV R6, R11 ;  /* 0x0000000b00067202 */ /* 0x000fe40000000f00 */
[----:B------:R-:W-:Y:S01]  /*01c0*/  MOV R7, R14 ;  /* 0x0000000e00077202 */ /* 0x000fe20000000f00 */
[----:B0-2---:R-:W2:Y:S04]  /*01d0*/  LDG.E R8, desc[UR12][R4.64+-0x20] ;  /* 0xffffe00c04087981 */ /* 0x005ea8000c1e1900 */
[----:B------:R-:W2:Y:S02]  /*01e0*/  LDG.E R9, desc[UR12][R6.64+-0x20] ;  /* 0xffffe00c06097981 */ /* 0x000ea4000c1e1900 */
[----:B--2---:R-:W-:Y:S01]  /*01f0*/  FADD R11, R8, R9 ;  /* 0x00000009080b7221 */ /* 0x004fe20000000000 */
[----:B------:R-:W-:Y:S01]  /*0200*/  IMAD.MOV.U32 R8, RZ, RZ, R10 ;  /* 0x000000ffff087224 */ /* 0x000fe200078e000a */
[----:B------:R-:W-:-:S05]  /*0210*/  MOV R9, R13 ;  /* 0x0000000d00097202 */ /* 0x000fca0000000f00 */
[----:B------:R0:W-:Y:S04]  /*0220*/  STG.E desc[UR12][R8.64+-0x20], R11 ;  /* 0xffffe00b08007986 */ /* 0x0001e8000c10190c */
[----:B------:R-:W2:Y:S04]  /*0230*/  LDG.E R10, desc[UR12][R4.64+-0x1c] ;  /* 0xffffe40c040a7981 */ /* 0x000ea8000c1e1900 */
[----:B------:R-:W2:Y:S02]  /*0240*/  LDG.E R13, desc[UR12][R6.64+-0x1c] ;  /* 0xffffe40c060d7981 */ /* 0x000ea4000c1e1900 */
[----:B--2---:R-:W-:-:S05]  /*0250*/  FADD R13, R10, R13 ;  /* 0x0000000d0a0d7221 */ /* 0x004fca0000000000 */
[----:B------:R1:W-:Y:S04]  /*0260*/  STG.E desc[UR12][R8.64+-0x1c], R13 ;  /* 0xffffe40d08007986 */ /* 0x0003e8000c10190c */
[----:B------:R-:W2:Y:S04]  /*0270*/  LDG.E R10, desc[UR12][R4.64+-0x18] ;  /* 0xffffe80c040a7981 */ /* 0x000ea8000c1e1900 */
[----:B------:R-:W2:Y:S02]  /*0280*/  LDG.E R15, desc[UR12][R6.64+-0x18] ;  /* 0xffffe80c060f7981 */ /* 0x000ea4000c1e1900 */
[----:B--2---:R-:W-:-:S05]  /*0290*/  FADD R15, R10, R15 ;  /* 0x0000000f0a0f7221 */ /* 0x004fca0000000000 */
[----:B------:R2:W-:Y:S04]  /*02a0*/  STG.E desc[UR12][R8.64+-0x18], R15 ;  /* 0xffffe80f08007986 */ /* 0x0005e8000c10190c */
[----:B------:R-:W3:Y:S04]  /*02b0*/  LDG.E R10, desc[UR12][R4.64+-0x14] ;  /* 0xffffec0c040a7981 */ /* 0x000ee8000c1e1900 */
[----:B------:R-:W3:Y:S02]  /*02c0*/  LDG.E R17, desc[UR12][R6.64+-0x14] ;  /* 0xffffec0c06117981 */ /* 0x000ee4000c1e1900 */
[----:B---3--:R-:W-:-:S05]  /*02d0*/  FADD R17, R10, R17 ;  /* 0x000000110a117221 */ /* 0x008fca0000000000 */
[----:B------:R3:W-:Y:S04]  /*02e0*/  STG.E desc[UR12][R8.64+-0x14], R17 ;  /* 0xffffec1108007986 */ /* 0x0007e8000c10190c */
[----:B------:R-:W4:Y:S04]  /*02f0*/  LDG.E R10, desc[UR12][R4.64+-0x10] ;  /* 0xfffff00c040a7981 */ /* 0x000f28000c1e1900 */
[----:B0-----:R-:W4:Y:S02]  /*0300*/  LDG.E R11, desc[UR12][R6.64+-0x10] ;  /* 0xfffff00c060b7981 */ /* 0x001f24000c1e1900 */
[----:B----4-:R-:W-:-:S05]  /*0310*/  FADD R11, R10, R11 ;  /* 0x0000000b0a0b7221 */ /* 0x010fca0000000000 */
[----:B------:R0:W-:Y:S04]  /*0320*/  STG.E desc[UR12][R8.64+-0x10], R11 ;  /* 0xfffff00b08007986 */ /* 0x0001e8000c10190c */
[----:B------:R-:W4:Y:S04]  /*0330*/  LDG.E R10, desc[UR12][R4.64+-0xc] ;  /* 0xfffff40c040a7981 */ /* 0x000f28000c1e1900 */
[----:B-1----:R-:W4:Y:S02]  /*0340*/  LDG.E R13, desc[UR12][R6.64+-0xc] ;  /* 0xfffff40c060d7981 */ /* 0x002f24000c1e1900 */
[----:B----4-:R-:W-:-:S05]  /*0350*/  FADD R13, R10, R13 ;  /* 0x0000000d0a0d7221 */ /* 0x010fca0000000000 */
[----:B------:R1:W-:Y:S04]  /*0360*/  STG.E desc[UR12][R8.64+-0xc], R13 ;  /* 0xfffff40d08007986 */ /* 0x0003e8000c10190c */
[----:B------:R-:W4:Y:S04]  /*0370*/  LDG.E R10, desc[UR12][R4.64+-0x8] ;  /* 0xfffff80c040a7981 */ /* 0x000f28000c1e1900 */
[----:B--2---:R-:W4:Y:S02]  /*0380*/  LDG.E R15, desc[UR12][R6.64+-0x8] ;  /* 0xfffff80c060f7981 */ /* 0x004f24000c1e1900 */
[----:B----4-:R-:W-:-:S05]  /*0390*/  FADD R15, R10, R15 ;  /* 0x0000000f0a0f7221 */ /* 0x010fca0000000000 */
[----:B------:R2:W-:Y:S04]  /*03a0*/  STG.E desc[UR12][R8.64+-0x8], R15 ;  /* 0xfffff80f08007986 */ /* 0x0005e8000c10190c */
[----:B------:R-:W4:Y:S04]  /*03b0*/  LDG.E R10, desc[UR12][R4.64+-0x4] ;  /* 0xfffffc0c040a7981 */ /* 0x000f28000c1e1900 */
[----:B---3--:R-:W4:Y:S02]  /*03c0*/  LDG.E R17, desc[UR12][R6.64+-0x4] ;  /* 0xfffffc0c06117981 */ /* 0x008f24000c1e1900 */
[----:B----4-:R-:W-:-:S05]  /*03d0*/  FADD R17, R10, R17 ;  /* 0x000000110a117221 */ /* 0x010fca0000000000 */
        /* <DEDUP_REMOVED lines=26> */
[----:B--2---:R-:W4:Y:S01]  /*0580*/  LDG.E R15, desc[UR12][R6.64+0x18] ;  /* 0x0000180c060f7981 */ /* 0x004f22000c1e1900 */
[----:B------:R-:W-:Y:S01]  /*0590*/  IADD3 R3, PT, PT, R3, 0x10, RZ ;  /* 0x0000001003037810 */ /* 0x000fe20007ffe0ff */
[----:B----4-:R-:W-:-:S05]  /*05a0*/  FADD R15, R10, R15 ;  /* 0x0000000f0a0f7221 */ /* 0x010fca0000000000 */
[----:B------:R2:W-:Y:S04]  /*05b0*/  STG.E desc[UR12][R8.64+0x18], R15 ;  /* 0x0000180f08007986 */ /* 0x0005e8000c10190c */
[----:B------:R4:W5:Y:S04]  /*05c0*/  LDG.E R10, desc[UR12][R4.64+0x1c] ;  /* 0x00001c0c040a7981 */ /* 0x000968000c1e1900 */
[----:B---3--:R-:W5:Y:S01]  /*05d0*/  LDG.E R17, desc[UR12][R6.64+0x1c] ;  /* 0x00001c0c06117981 */ /* 0x008f62000c1e1900 */
[----:B------:R-:W-:Y:S02]  /*05e0*/  ISETP.NE.AND P1, PT, R3, RZ, PT ;  /* 0x000000ff0300720c */ /* 0x000fe40003f25270 */
[----:B0-----:R-:W-:-:S02]  /*05f0*/  IADD3 R11, P3, PT, R6, 0x40, RZ ;  /* 0x00000040060b7810 */ /* 0x001fc40007f7e0ff */
[----:B------:R-:W-:-:S03]  /*0600*/  IADD3 R16, P2, PT, R4, 0x40, RZ ;  /* 0x0000004004107810 */ /* 0x000fc60007f5e0ff */
[----:B------:R-:W-:Y:S01]  /*0610*/  IMAD.X R14, RZ, RZ, R7, P3 ;  /* 0x000000ffff0e7224 */ /* 0x000fe200018e0607 */
[----:B----4-:R-:W-:Y:S01]  /*0620*/  IADD3.X R5, PT, PT, RZ, R5, RZ, P2, !PT ;  /* 0x00000005ff057210 */ /* 0x010fe200017fe4ff */
[----:B-----5:R-:W-:Y:S01]  /*0630*/  FADD R17, R10, R17 ;  /* 0x000000110a117221 */ /* 0x020fe20000000000 */
[----:B------:R-:W-:-:S04]  /*0640*/  IADD3 R10, P4, PT, R8, 0x40, RZ ;  /* 0x00000040080a7810 */ /* 0x000fc80007f9e0ff */
[----:B------:R2:W-:Y:S01]  /*0650*/  STG.E desc[UR12][R8.64+0x1c], R17 ;  /* 0x00001c1108007986 */ /* 0x0005e2000c10190c */
[----:B-1----:R-:W-:Y:S01]  /*0660*/  IADD3.X R13, PT, PT, RZ, R9, RZ, P4, !PT ;  /* 0x00000009ff0d7210 */ /* 0x002fe200027fe4ff */
[----:B------:R-:W-:Y:S07]  /*0670*/  @P1 BRA `(.L_x_1) ;  /* 0xfffffff800c81947 */ /* 0x000fee000383ffff */
.L_x_0:
[----:B0-----:R-:W-:Y:S05]  /*0680*/  @!P0 EXIT ;  /* 0x000000000000894d */ /* 0x001fea0003800000 */
[----:B------:R-:W-:Y:S02]  /*0690*/  ISETP.GE.U32.AND P0, PT, R12, 0x8, PT ;  /* 0x000000080c00780c */ /* 0x000fe40003f06070 */
[----:B------:R-:W-:-:S04]  /*06a0*/  LOP3.LUT R14, R2, 0x7, RZ, 0xc0, !PT ;  /* 0x00000007020e7812 */ /* 0x000fc800078ec0ff */
[----:B------:R-:W-:-:S07]  /*06b0*/  ISETP.NE.AND P1, PT, R14, RZ, PT ;  /* 0x000000ff0e00720c */ /* 0x000fce0003f25270 */
[----:B------:R-:W-:Y:S06]  /*06c0*/  @!P0 BRA `(.L_x_2) ;  /* 0x00000000009c8947 */ /* 0x000fec0003800000 */
[----:B------:R-:W0:Y:S08]  /*06d0*/  LDC.64 R4, c[0x0][0x380] ;  /* 0x0000e000ff047b82 */ /* 0x000e300000000a00 */
[----:B------:R-:W1:Y:S08]  /*06e0*/  LDC.64 R6, c[0x0][0x388] ;  /* 0x0000e200ff067b82 */ /* 0x000e700000000a00 */
[----:B--2---:R-:W2:Y:S01]  /*06f0*/  LDC.64 R8, c[0x0][0x390] ;  /* 0x0000e400ff087b82 */ /* 0x004ea20000000a00 */
[----:B0-----:R-:W-:-:S05]  /*0700*/  IMAD.WIDE.U32 R4, R0, 0x4, R4 ;  /* 0x0000000400047825 */ /* 0x001fca00078e0004 */
[----:B------:R-:W3:Y:S01]  /*0710*/  LDG.E R3, desc[UR12][R4.64] ;  /* 0x0000000c04037981 */ /* 0x000ee2000c1e1900 */
[----:B-1----:R-:W-:-:S05]  /*0720*/  IMAD.WIDE.U32 R6, R0, 0x4, R6 ;  /* 0x0000000400067825 */ /* 0x002fca00078e0006 */
[----:B------:R-:W3:Y:S01]  /*0730*/  LDG.E R10, desc[UR12][R6.64] ;  /* 0x0000000c060a7981 */ /* 0x000ee2000c1e1900 */
[----:B--2---:R-:W-:-:S04]  /*0740*/  IMAD.WIDE.U32 R8, R0, 0x4, R8 ;  /* 0x0000000400087825 */ /* 0x004fc800078e0008 */
[----:B---3--:R-:W-:-:S05]  /*0750*/  FADD R3, R3, R10 ;  /* 0x0000000a03037221 */ /* 0x008fca0000000000 */
        /* <DEDUP_REMOVED lines=13> */
[----:B0-----:R-:W4:Y:S04]  /*0830*/  LDG.E R3, desc[UR12][R4.64+0x10] ;  /* 0x0000100c04037981 */ /* 0x001f28000c1e1900 */
[----:B------:R-:W4:Y:S02]  /*0840*/  LDG.E R10, desc[UR12][R6.64+0x10] ;  /* 0x0000100c060a7981 */ /* 0x000f24000c1e1900 */
        /* <DEDUP_REMOVED lines=10> */
[----:B------:R-:W2:Y:S04]  /*08f0*/  LDG.E R10, desc[UR12][R4.64+0x1c] ;  /* 0x00001c0c040a7981 */ /* 0x000ea8000c1e1900 */
[----:B---3--:R-:W2:Y:S01]  /*0900*/  LDG.E R15, desc[UR12][R6.64+0x1c] ;  /* 0x00001c0c060f7981 */ /* 0x008ea2000c1e1900 */
[----:B------:R-:W-:Y:S01]  /*0910*/  IADD3 R0, PT, PT, R0, 0x8, RZ ;  /* 0x0000000800007810 */ /* 0x000fe20007ffe0ff */
[----:B--2---:R-:W-:-:S05]  /*0920*/  FADD R15, R10, R15 ;  /* 0x0000000f0a0f7221 */ /* 0x004fca0000000000 */
[----:B------:R0:W-:Y:S02]  /*0930*/  STG.E desc[UR12][R8.64+0x1c], R15 ;  /* 0x00001c0f08007986 */ /* 0x0001e4000c10190c */
.L_x_2:
[----:B------:R-:W-:Y:S05]  /*0940*/  @!P1 EXIT ;  /* 0x000000000000994d */ /* 0x000fea0003800000 */
[----:B------:R-:W-:Y:S02]  /*0950*/  ISETP.GE.U32.AND P0, PT, R14, 0x4, PT ;  /* 0x000000040e00780c */ /* 0x000fe40003f06070 */
[----:B------:R-:W-:-:S04]  /*0960*/  LOP3.LUT R2, R2, 0x3, RZ, 0xc0, !PT ;  /* 0x0000000302027812 */ /* 0x000fc800078ec0ff */
[----:B------:R-:W-:-:S07]  /*0970*/  ISETP.NE.AND P1, PT, R2, RZ, PT ;  /* 0x000000ff0200720c */ /* 0x000fce0003f25270 */
[----:B------:R-:W-:Y:S06]  /*0980*/  @!P0 BRA `(.L_x_3) ;  /* 0x00000000005c8947 */ /* 0x000fec0003800000 */
[----:B------:R-:W1:Y:S08]  /*0990*/  LDC.64 R4, c[0x0][0x380] ;  /* 0x0000e000ff047b82 */ /* 0x000e700000000a00 */
[----:B------:R-:W3:Y:S08]  /*09a0*/  LDC.64 R6, c[0x0][0x388] ;  /* 0x0000e200ff067b82 */ /* 0x000ef00000000a00 */
[----:B0-2---:R-:W0:Y:S01]  /*09b0*/  LDC.64 R8, c[0x0][0x390] ;  /* 0x0000e400ff087b82 */ /* 0x005e220000000a00 */
[----:B-1----:R-:W-:-:S05]  /*09c0*/  IMAD.WIDE.U32 R4, R0, 0x4, R4 ;  /* 0x0000000400047825 */ /* 0x002fca00078e0004 */
[----:B------:R-:W2:Y:S01]  /*09d0*/  LDG.E R3, desc[UR12][R4.64] ;  /* 0x0000000c04037981 */ /* 0x000ea2000c1e1900 */
[----:B---3--:R-:W-:-:S05]  /*09e0*/  IMAD.WIDE.U32 R6, R0, 0x4, R6 ;  /* 0x0000000400067825 */ /* 0x008fca00078e0006 */
[----:B------:R-:W2:Y:S01]  /*09f0*/  LDG.E R10, desc[UR12][R6.64] ;  /* 0x0000000c060a7981 */ /* 0x000ea2000c1e1900 */
[----:B0-----:R-:W-:-:S04]  /*0a00*/  IMAD.WIDE.U32 R8, R0, 0x4, R8 ;  /* 0x0000000400087825 */ /* 0x001fc800078e0008 */
[----:B--2---:R-:W-:-:S05]  /*0a10*/  FADD R3, R3, R10 ;  /* 0x0000000a03037221 */ /* 0x004fca0000000000 */
        /* <DEDUP_REMOVED lines=9> */
[----:B------:R-:W2:Y:S04]  /*0ab0*/  LDG.E R10, desc[UR12][R4.64+0xc] ;  /* 0x00000c0c040a7981 */ /* 0x000ea8000c1e1900 */
[----:B------:R-:W2:Y:S01]  /*0ac0*/  LDG.E R15, desc[UR12][R6.64+0xc] ;  /* 0x00000c0c060f7981 */ /* 0x000ea2000c1e1900 */
[----:B------:R-:W-:Y:S01]  /*0ad0*/  IADD3 R0, PT, PT, R0, 0x4, RZ ;  /* 0x0000000400007810 */ /* 0x000fe20007ffe0ff */
[----:B--2---:R-:W-:-:S05]  /*0ae0*/  FADD R15, R10, R15 ;  /* 0x0000000f0a0f7221 */ /* 0x004fca0000000000 */
[----:B------:R1:W-:Y:S02]  /*0af0*/  STG.E desc[UR12][R8.64+0xc], R15 ;  /* 0x00000c0f08007986 */ /* 0x0003e4000c10190c */
.L_x_3:
[----:B------:R-:W-:Y:S05]  /*0b00*/  @!P1 EXIT ;  /* 0x000000000000994d */ /* 0x000fea0003800000 */
[----:B------:R-:W3:Y:S08]  /*0b10*/  LDC.64 R4, c[0x0][0x390] ;  /* 0x0000e400ff047b82 */ /* 0x000ef00000000a00 */
[----:B------:R-:W4:Y:S08]  /*0b20*/  LDC.64 R6, c[0x0][0x388] ;  /* 0x0000e200ff067b82 */ /* 0x000f300000000a00 */
[----:B012---:R-:W0:Y:S01]  /*0b30*/  LDC.64 R8, c[0x0][0x380] ;  /* 0x0000e000ff087b82 */ /* 0x007e220000000a00 */
[----:B---3--:R-:W-:-:S04]  /*0b40*/  IMAD.WIDE.U32 R4, R0, 0x4, R4 ;  /* 0x0000000400047825 */ /* 0x008fc800078e0004 */
[----:B------:R-:W-:Y:S01]  /*0b50*/  IMAD.MOV.U32 R10, RZ, RZ, R4 ;  /* 0x000000ffff0a7224 */ /* 0x000fe200078e0004 */
[----:B------:R-:W-:Y:S01]  /*0b60*/  MOV R13, R5 ;  /* 0x00000005000d7202 */ /* 0x000fe20000000f00 */
[----:B----4-:R-:W-:-:S05]  /*0b70*/  IMAD.WIDE.U32 R6, R0, 0x4, R6 ;  /* 0x0000000400067825 */ /* 0x010fca00078e0006 */
[----:B------:R-:W-:Y:S01]  /*0b80*/  MOV R11, R7 ;  /* 0x00000007000b7202 */ /* 0x000fe20000000f00 */
[----:B0-----:R-:W-:Y:S01]  /*0b90*/  IMAD.WIDE.U32 R8, R0, 0x4, R8 ;  /* 0x0000000400087825 */ /* 0x001fe200078e0008 */
[----:B------:R-:W-:-:S07]  /*0ba0*/  IADD3 R0, PT, PT, -R2, RZ, RZ ;  /* 0x000000ff02007210 */ /* 0x000fce0007ffe1ff */
.L_x_4:
[----:B0-----:R-:W-:Y:S01]  /*0bb0*/  IMAD.MOV.U32 R2, RZ, RZ, R8 ;  /* 0x000000ffff027224 */ /* 0x001fe200078e0008 */
[----:B------:R-:W-:Y:S02]  /*0bc0*/  MOV R5, R11 ;  /* 0x0000000b00057202 */ /* 0x000fe40000000f00 */
[----:B------:R-:W-:Y:S02]  /*0bd0*/  MOV R3, R9 ;  /* 0x0000000900037202 */ /* 0x000fe40000000f00 */
[----:B------:R-:W-:-:S03]  /*0be0*/  MOV R4, R6 ;  /* 0x0000000600047202 */ /* 0x000fc60000000f00 */
[----:B------:R0:W2:Y:S04]  /*0bf0*/  LDG.E R2, desc[UR12][R2.64] ;  /* 0x0000000c02027981 */ /* 0x0000a8000c1e1900 */
[----:B------:R-:W2:Y:S01]  /*0c00*/  LDG.E R5, desc[UR12][R4.64] ;  /* 0x0000000c04057981 */ /* 0x000ea2000c1e1900 */
[----:B------:R-:W-:Y:S02]  /*0c10*/  IADD3 R0, PT, PT, R0, 0x1, RZ ;  /* 0x0000000100007810 */ /* 0x000fe40007ffe0ff */
[----:B------:R-:W-:Y:S02]  /*0c20*/  IADD3 R6, P2, PT, R6, 0x4, RZ ;  /* 0x0000000406067810 */ /* 0x000fe40007f5e0ff */
[----:B------:R-:W-:Y:S01]  /*0c30*/  ISETP.NE.AND P0, PT, R0, RZ, PT ;  /* 0x000000ff0000720c */ /* 0x000fe20003f05270 */
[----:B0-----:R-:W-:Y:S01]  /*0c40*/  IMAD.MOV.U32 R3, RZ, RZ, R13 ;  /* 0x000000ffff037224 */ /* 0x001fe200078e000d */
[----:B------:R-:W-:-:S02]  /*0c50*/  IADD3 R8, P3, PT, R8, 0x4, RZ ;  /* 0x0000000408087810 */ /* 0x000fc40007f7e0ff */
[----:B------:R-:W-:Y:S02]  /*0c60*/  IADD3.X R11, PT, PT, RZ, R11, RZ, P2, !PT ;  /* 0x0000000bff0b7210 */ /* 0x000fe400017fe4ff */
[----:B------:R-:W-:Y:S01]  /*0c70*/  IADD3.X R9, PT, PT, RZ, R9, RZ, P3, !PT ;  /* 0x00000009ff097210 */ /* 0x000fe20001ffe4ff */
[----:B--2---:R-:W-:Y:S01]  /*0c80*/  FADD R7, R2, R5 ;  /* 0x0000000502077221 */ /* 0x004fe20000000000 */
[----:B------:R-:W-:Y:S02]  /*0c90*/  MOV R2, R10 ;  /* 0x0000000a00027202 */ /* 0x000fe40000000f00 */
[----:B------:R-:W-:-:S03]  /*0ca0*/  IADD3 R10, P1, PT, R10, 0x4, RZ ;  /* 0x000000040a0a7810 */ /* 0x000fc60007f3e0ff */
[----:B------:R0:W-:Y:S01]  /*0cb0*/  STG.E desc[UR12][R2.64], R7 ;  /* 0x0000000702007986 */ /* 0x0001e2000c10190c */
[----:B------:R-:W-:Y:S01]  /*0cc0*/  IADD3.X R13, PT, PT, RZ, R13, RZ, P1, !PT ;  /* 0x0000000dff0d7210 */ /* 0x000fe20000ffe4ff */
[----:B------:R-:W-:Y:S08]  /*0cd0*/  @P0 BRA `(.L_x_4) ;  /* 0xfffffffc00b40947 */ /* 0x000ff0000383ffff */
[----:B------:R-:W-:Y:S05]  /*0ce0*/  EXIT ;  /* 0x000000000000794d */ /* 0x000fea0003800000 */
.L_x_5:
[----:B------:R-:W-:-:S00]  /*0cf0*/  BRA `(.L_x_5) ;  /* 0xfffffffc00fc7947 */ /* 0x000fc0000383ffff */
[----:B------:R-:W-:-:S00]  /*0d00*/  NOP ;  /* 0x0000000000007918 */ /* 0x000fc00000000000 */
[----:B------:R-:W-:-:S00]  /*0d10*/  NOP ;  /* 0x0000000000007918 */ /* 0x000fc00000000000 */
[----:B------:R-:W-:-:S00]  /*0d20*/  NOP ;  /* 0x0000000000007918 */ /* 0x000fc00000000000 */
[----:B------:R-:W-:-:S00]  /*0d30*/  NOP ;  /* 0x0000000000007918 */ /* 0x000fc00000000000 */
[----:B------:R-:W-:-:S00]  /*0d40*/  NOP ;  /* 0x0000000000007918 */ /* 0x000fc00000000000 */
[----:B------:R-:W-:-:S00]  /*0d50*/  NOP ;  /* 0x0000000000007918 */ /* 0x000fc00000000000 */
[----:B------:R-:W-:-:S00]  /*0d60*/  NOP ;  /* 0x0000000000007918 */ /* 0x000fc00000000000 */
[----:B------:R-:W-:-:S00]  /*0d70*/  NOP ;  /* 0x0000000000007918 */ /* 0x000fc00000000000 */
.L_x_6:


//--------------------- .nv.shared.reserved.0     --------------------------
	.section	.nv.shared.reserved.0,"aw",@nobits
	.weak		__nv_reservedSMEM_offset_0_alias
	.size		__nv_reservedSMEM_offset_0_alias, 0, 64
	.other		__nv_reservedSMEM_offset_0_alias,@"STO_CUDA_RESERVED_SHARED STV_DEFAULT"
__nv_reservedSMEM_offset_0_alias:
	.zero		0
	.zero		64


//--------------------- .nv.constant0._Z10vector_addPKfS0_Pfi --------------------------
	.section	.nv.constant0._Z10vector_addPKfS0_Pfi,"a",@progbits
	.sectionflags	@""
	.align	4
.nv.constant0._Z10vector_addPKfS0_Pfi:
	.zero		924


//--------------------- SYMBOLS --------------------------

	.type		.nv.reservedSmem.offset0,@object
	.size		.nv.reservedSmem.offset0,0x4
